//
// Generated by NVIDIA NVVM Compiler
//
// Compiler Build ID: CL-36424714
// Cuda compilation tools, release 13.0, V13.0.88
// Based on NVVM 20.0.0
//

.version 9.0
.target sm_100
.address_size 64

	// .globl	_Z3binPiS_i

.visible .entry _Z3binPiS_i(
	.param .u64 .ptr .align 1 _Z3binPiS_i_param_0,
	.param .u64 .ptr .align 1 _Z3binPiS_i_param_1,
	.param .u32 _Z3binPiS_i_param_2
)
{
	.reg .pred 	%p<2>;
	.reg .b32 	%r<11>;
	.reg .b64 	%rd<8>;

	ld.param.u64 	%rd1, [_Z3binPiS_i_param_0];
	ld.param.u64 	%rd2, [_Z3binPiS_i_param_1];
	ld.param.u32 	%r2, [_Z3binPiS_i_param_2];
	mov.u32 	%r3, %ctaid.x;
	mov.u32 	%r4, %ntid.x;
	mov.u32 	%r5, %tid.x;
	mad.lo.s32 	%r1, %r3, %r4, %r5;
	setp.ge.s32 	%p1, %r1, %r2;
	@%p1 bra 	$L__BB0_2;
	cvta.to.global.u64 	%rd3, %rd1;
	cvta.to.global.u64 	%rd4, %rd2;
	mul.wide.s32 	%rd5, %r1, 4;
	add.s64 	%rd6, %rd3, %rd5;
	ld.global.u32 	%r6, [%rd6];
	mul.hi.s32 	%r7, %r6, 351843721;
	shr.u32 	%r8, %r7, 31;
	shr.s32 	%r9, %r7, 8;
	add.s32 	%r10, %r9, %r8;
	add.s64 	%rd7, %rd4, %rd5;
	st.global.u32 	[%rd7], %r10;
$L__BB0_2:
	ret;

}


// ===== COMPILED SASS (sm_100) =====

	.target	sm_100

	.elftype	@"ET_EXEC"


//--------------------- .note.nv.tkinfo           --------------------------
	.section	.note.nv.tkinfo,"",@"SHT_NOTE"
	.sectionflags	@"SHF_NOTE_NV_TKINFO"
	.tkinfo
        /*0018*/ 	.word	0x00000002
        /*0030*/ 	.string	""
        /*0030*/ 	.string	"ptxas"
        /*0030*/ 	.string	"Cuda compilation tools, release 13.0, V13.0.88"
        /*0030*/ 	.string	"Build cuda_13.0.r13.0/compiler.36424714_0"
        /*0030*/ 	.string	"-arch sm_100 -m 64 "



//--------------------- .note.nv.cuinfo           --------------------------
	.section	.note.nv.cuinfo,"",@"SHT_NOTE"
	.sectionflags	@"SHF_NOTE_NV_CUINFO"
        /*0018*/ 	.short	0x0002
        /*001a*/ 	.short	0x0064
        /*001c*/ 	.short	0x0082
	.zero		2


//--------------------- .nv.info                  --------------------------
	.section	.nv.info,"",@"SHT_CUDA_INFO"
	.align	4


	//----- nvinfo : EIATTR_REGCOUNT
	.align		4
        /*0000*/ 	.byte	0x04, 0x2f
        /*0002*/ 	.short	(.L_1 - .L_0)
	.align		4
.L_0:
        /*0004*/ 	.word	index@(_Z3binPiS_i)
        /*0008*/ 	.word	0x0000000c


	//----- nvinfo : EIATTR_FRAME_SIZE
	.align		4
.L_1:
        /*000c*/ 	.byte	0x04, 0x11
        /*000e*/ 	.short	(.L_3 - .L_2)
	.align		4
.L_2:
        /*0010*/ 	.word	index@(_Z3binPiS_i)
        /*0014*/ 	.word	0x00000000


	//----- nvinfo : EIATTR_MIN_STACK_SIZE
	.align		4
.L_3:
        /*0018*/ 	.byte	0x04, 0x12
        /*001a*/ 	.short	(.L_5 - .L_4)
	.align		4
.L_4:
        /*001c*/ 	.word	index@(_Z3binPiS_i)
        /*0020*/ 	.word	0x00000000
.L_5:


//--------------------- .nv.compat                --------------------------
	.section	.nv.compat,"",@"SHT_CUDA_COMPAT_INFO"
	.align	4
        /*0000*/ 	.byte	0x02, 0x09, 0x00, 0x00, 0x02, 0x02, 0x01, 0x00, 0x02, 0x05, 0x05, 0x00, 0x03, 0x07, 0x01, 0x01
        /*0010*/ 	.byte	0x02, 0x03, 0x00, 0x00, 0x02, 0x06, 0x01, 0x00, 0x04, 0x0b, 0x08, 0x00, 0x09, 0x00, 0x00, 0x00
        /*0020*/ 	.byte	0x00, 0x00, 0x00, 0x00


//--------------------- .nv.info._Z3binPiS_i      --------------------------
	.section	.nv.info._Z3binPiS_i,"",@"SHT_CUDA_INFO"
	.sectionflags	@""
	.align	4


	//----- nvinfo : EIATTR_CUDA_API_VERSION
	.align		4
        /*0000*/ 	.byte	0x04, 0x37
        /*0002*/ 	.short	(.L_7 - .L_6)
.L_6:
        /*0004*/ 	.word	0x00000082


	//----- nvinfo : EIATTR_KPARAM_INFO
	.align		4
.L_7:
        /*0008*/ 	.byte	0x04, 0x17
        /*000a*/ 	.short	(.L_9 - .L_8)
.L_8:
        /*000c*/ 	.word	0x00000000
        /*0010*/ 	.short	0x0002
        /*0012*/ 	.short	0x0010
        /*0014*/ 	.byte	0x00, 0xf0, 0x11, 0x00


	//----- nvinfo : EIATTR_KPARAM_INFO
	.align		4
.L_9:
        /*0018*/ 	.byte	0x04, 0x17
        /*001a*/ 	.short	(.L_11 - .L_10)
.L_10:
        /*001c*/ 	.word	0x00000000
        /*0020*/ 	.short	0x0001
        /*0022*/ 	.short	0x0008
        /*0024*/ 	.byte	0x00, 0xf5, 0x21, 0x00


	//----- nvinfo : EIATTR_KPARAM_INFO
	.align		4
.L_11:
        /*0028*/ 	.byte	0x04, 0x17
        /*002a*/ 	.short	(.L_13 - .L_12)
.L_12:
        /*002c*/ 	.word	0x00000000
        /*0030*/ 	.short	0x0000
        /*0032*/ 	.short	0x0000
        /*0034*/ 	.byte	0x00, 0xf5, 0x21, 0x00


	//----- nvinfo : EIATTR_SPARSE_MMA_MASK
	.align		4
.L_13:
        /*0038*/ 	.byte	0x03, 0x50
        /*003a*/ 	.short	0x0000


	//----- nvinfo : EIATTR_MAXREG_COUNT
	.align		4
        /*003c*/ 	.byte	0x03, 0x1b
        /*003e*/ 	.short	0x00ff


	//----- nvinfo : EIATTR_MERCURY_ISA_VERSION
	.align		4
        /*0040*/ 	.byte	0x03, 0x5f
        /*0042*/ 	.short	0x0101


	//----- nvinfo : EIATTR_VRC_CTA_INIT_COUNT
	.align		4
        /*0044*/ 	.byte	0x02, 0x4a
	.zero		1
	.zero		1


	//----- nvinfo : EIATTR_EXIT_INSTR_OFFSETS
	.align		4
        /*0048*/ 	.byte	0x04, 0x1c
        /*004a*/ 	.short	(.L_15 - .L_14)


	//   ....[0]....
.L_14:
        /*004c*/ 	.word	0x00000070


	//   ....[1]....
        /*0050*/ 	.word	0x00000120


	//----- nvinfo : EIATTR_CBANK_PARAM_SIZE
	.align		4
.L_15:
        /*0054*/ 	.byte	0x03, 0x19
        /*0056*/ 	.short	0x0014


	//----- nvinfo : EIATTR_PARAM_CBANK
	.align		4
        /*0058*/ 	.byte	0x04, 0x0a
        /*005a*/ 	.short	(.L_17 - .L_16)
	.align		4
.L_16:
        /*005c*/ 	.word	index@(.nv.constant0._Z3binPiS_i)
        /*0060*/ 	.short	0x0380
        /*0062*/ 	.short	0x0014


	//----- nvinfo : EIATTR_SW_WAR
	.align		4
.L_17:
        /*0064*/ 	.byte	0x04, 0x36
        /*0066*/ 	.short	(.L_19 - .L_18)
.L_18:
        /*0068*/ 	.word	0x00000008
.L_19:


//--------------------- .nv.callgraph             --------------------------
	.section	.nv.callgraph,"",@"SHT_CUDA_CALLGRAPH"
	.align	4
	.sectionentsize	8
	.align		4
        /*0000*/ 	.word	0x00000000
	.align		4
        /*0004*/ 	.word	0xffffffff
	.align		4
        /*0008*/ 	.word	0x00000000
	.align		4
        /*000c*/ 	.word	0xfffffffe
	.align		4
        /*0010*/ 	.word	0x00000000
	.align		4
        /*0014*/ 	.word	0xfffffffd
	.align		4
        /*0018*/ 	.word	0x00000000
	.align		4
        /*001c*/ 	.word	0xfffffffc


//--------------------- .text._Z3binPiS_i         --------------------------
	.section	.text._Z3binPiS_i,"ax",@progbits
	.align	128
        .global         _Z3binPiS_i
        .type           _Z3binPiS_i,@function
        .size           _Z3binPiS_i,(.L_x_1 - _Z3binPiS_i)
        .other          _Z3binPiS_i,@"STO_CUDA_ENTRY STV_DEFAULT"
_Z3binPiS_i:
.text._Z3binPiS_i:
[----:B------:R-:W-:Y:S01]  /*0000*/  LDC R1, c[0x0][0x37c] ;  /* 0x0000df00ff017b82 */ /* 0x000fe20000000800 */
[----:B------:R-:W0:Y:S07]  /*0010*/  S2R R0, SR_TID.X ;  /* 0x0000000000007919 */ /* 0x000e2e0000002100 */
[----:B------:R-:W0:Y:S01]  /*0020*/  S2UR UR4, SR_CTAID.X ;  /* 0x00000000000479c3 */ /* 0x000e220000002500 */
[----:B------:R-:W1:Y:S07]  /*0030*/  LDCU UR5, c[0x0][0x390] ;  /* 0x00007200ff0577ac */ /* 0x000e6e0008000800 */
[----:B------:R-:W0:Y:S02]  /*0040*/  LDC R7, c[0x0][0x360] ;  /* 0x0000d800ff077b82 */ /* 0x000e240000000800 */
[----:B0-----:R-:W-:-:S05]  /*0050*/  IMAD R7, R7, UR4, R0 ;  /* 0x0000000407077c24 */ /* 0x001fca000f8e0200 */
[----:B-1----:R-:W-:-:S13]  /*0060*/  ISETP.GE.AND P0, PT, R7, UR5, PT ;  /* 0x0000000507007c0c */ /* 0x002fda000bf06270 */
[----:B------:R-:W-:Y:S05]  /*0070*/  @P0 EXIT ;  /* 0x000000000000094d */ /* 0x000fea0003800000 */
[----:B------:R-:W0:Y:S01]  /*0080*/  LDC.64 R2, c[0x0][0x380] ;  /* 0x0000e000ff027b82 */ /* 0x000e220000000a00 */
[----:B------:R-:W1:Y:S07]  /*0090*/  LDCU.64 UR4, c[0x0][0x358] ;  /* 0x00006b00ff0477ac */ /* 0x000e6e0008000a00 */
[----:B------:R-:W2:Y:S01]  /*00a0*/  LDC.64 R4, c[0x0][0x388] ;  /* 0x0000e200ff047b82 */ /* 0x000ea20000000a00 */
[----:B0-----:R-:W-:-:S06]  /*00b0*/  IMAD.WIDE R2, R7, 0x4, R2 ;  /* 0x0000000407027825 */ /* 0x001fcc00078e0202 */
[----:B-1----:R-:W3:Y:S01]  /*00c0*/  LDG.E R2, desc[UR4][R2.64] ;  /* 0x0000000402027981 */ /* 0x002ee2000c1e1900 */
[----:B--2---:R-:W-:-:S04]  /*00d0*/  IMAD.WIDE R4, R7, 0x4, R4 ;  /* 0x0000000407047825 */ /* 0x004fc800078e0204 */
[----:B---3--:R-:W-:-:S05]  /*00e0*/  IMAD.HI R0, R2, 0x14f8b589, RZ ;  /* 0x14f8b58902007827 */ /* 0x008fca00078e02ff */
[----:B------:R-:W-:-:S04]  /*00f0*/  SHF.R.U32.HI R9, RZ, 0x1f, R0 ;  /* 0x0000001fff097819 */ /* 0x000fc80000011600 */
[----:B------:R-:W-:-:S05]  /*0100*/  LEA.HI.SX32 R9, R0, R9, 0x18 ;  /* 0x0000000900097211 */ /* 0x000fca00078fc2ff */
[----:B------:R-:W-:Y:S01]  /*0110*/  STG.E desc[UR4][R4.64], R9 ;  /* 0x0000000904007986 */ /* 0x000fe2000c101904 */
[----:B------:R-:W-:Y:S05]  /*0120*/  EXIT ;  /* 0x000000000000794d */ /* 0x000fea0003800000 */
.L_x_0:
[----:B------:R-:W-:-:S00]  /*0130*/  BRA `(.L_x_0) ;  /* 0xfffffffc00fc7947 */ /* 0x000fc0000383ffff */
[----:B------:R-:W-:-:S00]  /*0140*/  NOP ;  /* 0x0000000000007918 */ /* 0x000fc00000000000 */
        /* <DEDUP_REMOVED lines=11> */
.L_x_1:


//--------------------- .nv.shared.reserved.0     --------------------------
	.section	.nv.shared.reserved.0,"aw",@nobits
	.weak		__nv_reservedSMEM_offset_0_alias
	.size		__nv_reservedSMEM_offset_0_alias, 0, 64
	.other		__nv_reservedSMEM_offset_0_alias,@"STO_CUDA_RESERVED_SHARED STV_DEFAULT"
__nv_reservedSMEM_offset_0_alias:
	.zero		0
	.zero		64


//--------------------- .nv.constant0._Z3binPiS_i --------------------------
	.section	.nv.constant0._Z3binPiS_i,"a",@progbits
	.sectionflags	@""
	.align	4
.nv.constant0._Z3binPiS_i:
	.zero		916


//--------------------- SYMBOLS --------------------------

	.type		.nv.reservedSmem.offset0,@object
	.size		.nv.reservedSmem.offset0,0x4
